	.headerflags	@"EF_CUDA_TEXMODE_UNIFIED EF_CUDA_64BIT_ADDRESS EF_CUDA_ACCELERATORS EF_CUDA_SM90 EF_CUDA_VIRTUAL_SM(EF_CUDA_SM90)"
	.elftype	@"ET_EXEC"


//--------------------- .nv.info                  --------------------------
	.section	.nv.info,"",@"SHT_CUDA_INFO"
	.align	4


	//----- nvinfo : EIATTR_REGCOUNT
	.align		4
        /*0000*/ 	.byte	0x04, 0x2f
        /*0002*/ 	.short	(.L_3 - .L_2)
	.align		4
.L_2:
        /*0004*/ 	.word	index@(triton_poi_fused__native_batch_norm_legit_no_training_relu_28)
        /*0008*/ 	.word	0x00000020


	//----- nvinfo : EIATTR_MIN_STACK_SIZE
	.align		4
.L_3:
        /*000c*/ 	.byte	0x04, 0x12
        /*000e*/ 	.short	(.L_5 - .L_4)
	.align		4
.L_4:
        /*0010*/ 	.word	index@(triton_poi_fused__native_batch_norm_legit_no_training_relu_28)
        /*0014*/ 	.word	0x00000000


	//----- nvinfo : EIATTR_FRAME_SIZE
	.align		4
.L_5:
        /*0018*/ 	.byte	0x04, 0x11
        /*001a*/ 	.short	(.L_7 - .L_6)
	.align		4
.L_6:
        /*001c*/ 	.word	index@(triton_poi_fused__native_batch_norm_legit_no_training_relu_28)
        /*0020*/ 	.word	0x00000000


	//----- nvinfo : EIATTR_MIN_STACK_SIZE
	.align		4
.L_7:
        /*0024*/ 	.byte	0x04, 0x12
        /*0026*/ 	.short	(.L_9 - .L_8)
	.align		4
.L_8:
        /*0028*/ 	.word	index@(triton_poi_fused__native_batch_norm_legit_no_training_relu_28)
        /*002c*/ 	.word	0x00000000
.L_9:


//--------------------- .nv.info.triton_poi_fused__native_batch_norm_legit_no_training_relu_28 --------------------------
	.section	.nv.info.triton_poi_fused__native_batch_norm_legit_no_training_relu_28,"",@"SHT_CUDA_INFO"
	.sectionflags	@""
	.align	4


	//----- nvinfo : EIATTR_CUDA_API_VERSION
	.align		4
        /*0000*/ 	.byte	0x04, 0x37
        /*0002*/ 	.short	(.L_11 - .L_10)
.L_10:
        /*0004*/ 	.word	0x0000007c


	//----- nvinfo : EIATTR_KPARAM_INFO
	.align		4
.L_11:
        /*0008*/ 	.byte	0x04, 0x17
        /*000a*/ 	.short	(.L_13 - .L_12)
.L_12:
        /*000c*/ 	.word	0x00000000
        /*0010*/ 	.short	0x0007
        /*0012*/ 	.short	0x0034
        /*0014*/ 	.byte	0x00, 0xf0, 0x11, 0x00


	//----- nvinfo : EIATTR_KPARAM_INFO
	.align		4
.L_13:
        /*0018*/ 	.byte	0x04, 0x17
        /*001a*/ 	.short	(.L_15 - .L_14)
.L_14:
        /*001c*/ 	.word	0x00000000
        /*0020*/ 	.short	0x0006
        /*0022*/ 	.short	0x0030
        /*0024*/ 	.byte	0x00, 0xf0, 0x11, 0x00


	//----- nvinfo : EIATTR_KPARAM_INFO
	.align		4
.L_15:
        /*0028*/ 	.byte	0x04, 0x17
        /*002a*/ 	.short	(.L_17 - .L_16)
.L_16:
        /*002c*/ 	.word	0x00000000
        /*0030*/ 	.short	0x0005
        /*0032*/ 	.short	0x0028
        /*0034*/ 	.byte	0x00, 0xf4, 0x21, 0x00


	//----- nvinfo : EIATTR_KPARAM_INFO
	.align		4
.L_17:
        /*0038*/ 	.byte	0x04, 0x17
        /*003a*/ 	.short	(.L_19 - .L_18)
.L_18:
        /*003c*/ 	.word	0x00000000
        /*0040*/ 	.short	0x0004
        /*0042*/ 	.short	0x0020
        /*0044*/ 	.byte	0x00, 0xf4, 0x21, 0x00


	//----- nvinfo : EIATTR_KPARAM_INFO
	.align		4
.L_19:
        /*0048*/ 	.byte	0x04, 0x17
        /*004a*/ 	.short	(.L_21 - .L_20)
.L_20:
        /*004c*/ 	.word	0x00000000
        /*0050*/ 	.short	0x0003
        /*0052*/ 	.short	0x0018
        /*0054*/ 	.byte	0x00, 0xf4, 0x21, 0x00


	//----- nvinfo : EIATTR_KPARAM_INFO
	.align		4
.L_21:
        /*0058*/ 	.byte	0x04, 0x17
        /*005a*/ 	.short	(.L_23 - .L_22)
.L_22:
        /*005c*/ 	.word	0x00000000
        /*0060*/ 	.short	0x0002
        /*0062*/ 	.short	0x0010
        /*0064*/ 	.byte	0x00, 0xf4, 0x21, 0x00


	//----- nvinfo : EIATTR_KPARAM_INFO
	.align		4
.L_23:
        /*0068*/ 	.byte	0x04, 0x17
        /*006a*/ 	.short	(.L_25 - .L_24)
.L_24:
        /*006c*/ 	.word	0x00000000
        /*0070*/ 	.short	0x0001
        /*0072*/ 	.short	0x0008
        /*0074*/ 	.byte	0x00, 0xf4, 0x21, 0x00


	//----- nvinfo : EIATTR_KPARAM_INFO
	.align		4
.L_25:
        /*0078*/ 	.byte	0x04, 0x17
        /*007a*/ 	.short	(.L_27 - .L_26)
.L_26:
        /*007c*/ 	.word	0x00000000
        /*0080*/ 	.short	0x0000
        /*0082*/ 	.short	0x0000
        /*0084*/ 	.byte	0x00, 0xf4, 0x21, 0x00


	//----- nvinfo : EIATTR_SPARSE_MMA_MASK
	.align		4
.L_27:
        /*0088*/ 	.byte	0x03, 0x50
        /*008a*/ 	.short	0x0000


	//----- nvinfo : EIATTR_MAXREG_COUNT
	.align		4
        /*008c*/ 	.byte	0x03, 0x1b
        /*008e*/ 	.short	0x00ff


	//----- nvinfo : EIATTR_EXIT_INSTR_OFFSETS
	.align		4
        /*0090*/ 	.byte	0x04, 0x1c
        /*0092*/ 	.short	(.L_29 - .L_28)


	//   ....[0]....
.L_28:
        /*0094*/ 	.word	0x000009b0


	//   ....[1]....
        /*0098*/ 	.word	0x000009d0


	//----- nvinfo : EIATTR_REQNTID
	.align		4
.L_29:
        /*009c*/ 	.byte	0x04, 0x10
        /*009e*/ 	.short	(.L_31 - .L_30)
.L_30:
        /*00a0*/ 	.word	0x00000080
        /*00a4*/ 	.word	0x00000001
        /*00a8*/ 	.word	0x00000001


	//----- nvinfo : EIATTR_CBANK_PARAM_SIZE
	.align		4
.L_31:
        /*00ac*/ 	.byte	0x03, 0x19
        /*00ae*/ 	.short	0x0038


	//----- nvinfo : EIATTR_PARAM_CBANK
	.align		4
        /*00b0*/ 	.byte	0x04, 0x0a
        /*00b2*/ 	.short	(.L_33 - .L_32)
	.align		4
.L_32:
        /*00b4*/ 	.word	index@(.nv.constant0.triton_poi_fused__native_batch_norm_legit_no_training_relu_28)
        /*00b8*/ 	.short	0x0210
        /*00ba*/ 	.short	0x0038


	//----- nvinfo : EIATTR_SW_WAR
	.align		4
.L_33:
        /*00bc*/ 	.byte	0x04, 0x36
        /*00be*/ 	.short	(.L_35 - .L_34)
.L_34:
        /*00c0*/ 	.word	0x00000008
.L_35:


//--------------------- .nv.callgraph             --------------------------
	.section	.nv.callgraph,"",@"SHT_CUDA_CALLGRAPH"
	.align	4
	.sectionentsize	8
	.align		4
        /*0000*/ 	.word	0x00000000
	.align		4
        /*0004*/ 	.word	0xffffffff
	.align		4
        /*0008*/ 	.word	0x00000000
	.align		4
        /*000c*/ 	.word	0xfffffffe
	.align		4
        /*0010*/ 	.word	0x00000000
	.align		4
        /*0014*/ 	.word	0xfffffffd
	.align		4
        /*0018*/ 	.word	0x00000000
	.align		4
        /*001c*/ 	.word	0xfffffffc


//--------------------- .nv.constant4             --------------------------
	.section	.nv.constant4,"a",@progbits
	.align	8
	.align		8
.nv.constant4:
        /*0000*/ 	.dword	_$_str
	.align		8
        /*0008*/ 	.dword	_$_str_$_2


//--------------------- .text.triton_poi_fused__native_batch_norm_legit_no_training_relu_28 --------------------------
	.section	.text.triton_poi_fused__native_batch_norm_legit_no_training_relu_28,"ax",@progbits
	.align	128
        .global         triton_poi_fused__native_batch_norm_legit_no_training_relu_28
        .type           triton_poi_fused__native_batch_norm_legit_no_training_relu_28,@function
        .size           triton_poi_fused__native_batch_norm_legit_no_training_relu_28,(.L_x_1 - triton_poi_fused__native_batch_norm_legit_no_training_relu_28)
        .other          triton_poi_fused__native_batch_norm_legit_no_training_relu_28,@"STO_CUDA_ENTRY STV_DEFAULT"
triton_poi_fused__native_batch_norm_legit_no_training_relu_28:
.text.triton_poi_fused__native_batch_norm_legit_no_training_relu_28:
[----:B------:R-:W0:Y:S01]  /*0000*/  LDC R1, c[0x0][0x28] ;  /* 0x00000a00ff017b82 */ /* 0x000e220000000800 */
[----:B------:R-:W1:Y:S07]  /*0010*/  S2R R2, SR_CTAID.Y ;  /* 0x0000000000027919 */ /* 0x000e6e0000002600 */
[----:B------:R-:W2:Y:S01]  /*0020*/  LDC.64 R8, c[0x0][0x220] ;  /* 0x00008800ff087b82 */ /* 0x000ea20000000a00 */
[----:B------:R-:W-:Y:S01]  /*0030*/  CS2R R10, SRZ ;  /* 0x00000000000a7805 */ /* 0x000fe2000001ff00 */
[----:B------:R-:W-:Y:S01]  /*0040*/  ULDC.64 UR4, c[0x0][0x208] ;  /* 0x0000820000047ab9 */ /* 0x000fe20000000a00 */
[----:B------:R-:W3:Y:S05]  /*0050*/  S2R R5, SR_CTAID.X ;  /* 0x0000000000057919 */ /* 0x000eea0000002500 */
[----:B------:R-:W4:Y:S01]  /*0060*/  LDC.64 R26, c[0x0][0x210] ;  /* 0x00008400ff1a7b82 */ /* 0x000f220000000a00 */
[----:B------:R-:W-:-:S07]  /*0070*/  HFMA2.MMA R23, -RZ, RZ, 1.625, 0 ;  /* 0x3e800000ff177435 */ /* 0x000fce00000001ff */
[----:B------:R-:W5:Y:S08]  /*0080*/  LDC.64 R12, c[0x0][0x228] ;  /* 0x00008a00ff0c7b82 */ /* 0x000f700000000a00 */
[----:B------:R-:W4:Y:S01]  /*0090*/  LDC.64 R20, c[0x0][0x218] ;  /* 0x00008600ff147b82 */ /* 0x000f220000000a00 */
[----:B-1----:R-:W-:-:S04]  /*00a0*/  SHF.L.U32 R2, R2, 0x1, RZ ;  /* 0x0000000102027819 */ /* 0x002fc800000006ff */
[C---:B------:R-:W-:Y:S01]  /*00b0*/  ISETP.GE.AND P0, PT, R2.reuse, 0x180, PT ;  /* 0x000001800200780c */ /* 0x040fe20003f06270 */
[----:B------:R-:W-:-:S05]  /*00c0*/  IMAD.HI R3, R2, 0x2aaaaaab, RZ ;  /* 0x2aaaaaab02037827 */ /* 0x000fca00078e02ff */
[----:B------:R-:W-:-:S04]  /*00d0*/  SHF.R.U32.HI R0, RZ, 0x1f, R3 ;  /* 0x0000001fff007819 */ /* 0x000fc80000011603 */
[----:B------:R-:W-:-:S05]  /*00e0*/  LEA.HI.SX32 R3, R3, R0, 0x1c ;  /* 0x0000000003037211 */ /* 0x000fca00078fe2ff */
[----:B------:R-:W-:-:S04]  /*00f0*/  IMAD R4, R3, -0x60, R2 ;  /* 0xffffffa003047824 */ /* 0x000fc800078e0202 */
[----:B--2---:R-:W-:-:S05]  /*0100*/  IMAD.WIDE R8, R4, 0x4, R8 ;  /* 0x0000000404087825 */ /* 0x004fca00078e0208 */
[----:B------:R1:W2:Y:S01]  /*0110*/  @!P0 LDG.E.EL.64 R10, desc[UR4][R8.64] ;  /* 0x00000004080a8981 */ /* 0x0002a2000c2e1b00 */
[----:B---3--:R-:W-:Y:S01]  /*0120*/  SHF.L.U32 R5, R5, 0x9, RZ ;  /* 0x0000000905057819 */ /* 0x008fe200000006ff */
[----:B------:R-:W3:Y:S03]  /*0130*/  S2R R0, SR_TID.X ;  /* 0x0000000000007919 */ /* 0x000ee60000002100 */
[----:B------:R-:W-:Y:S02]  /*0140*/  ISETP.LT.AND P3, PT, R5, RZ, !P0 ;  /* 0x000000ff0500720c */ /* 0x000fe40004761270 */
[----:B-1----:R-:W-:Y:S02]  /*0150*/  CS2R R8, SRZ ;  /* 0x0000000000087805 */ /* 0x002fe4000001ff00 */
[----:B---3--:R-:W-:Y:S01]  /*0160*/  LOP3.LUT R7, R5, 0x7f, R0, 0xf8, !PT ;  /* 0x0000007f05077812 */ /* 0x008fe200078ef800 */
[----:B------:R-:W-:-:S03]  /*0170*/  IMAD R0, R3, 0x6c60, R4 ;  /* 0x00006c6003007824 */ /* 0x000fc600078e0204 */
[C---:B------:R-:W-:Y:S01]  /*0180*/  ISETP.GE.AND P1, PT, R7.reuse, 0x121, PT ;  /* 0x000001210700780c */ /* 0x040fe20003f26270 */
[----:B------:R-:W-:-:S03]  /*0190*/  IMAD R15, R7, 0x60, R0 ;  /* 0x00000060070f7824 */ /* 0x000fc600078e0200 */
[----:B------:R-:W-:Y:S01]  /*01a0*/  ISETP.LT.AND P2, PT, R2, 0x180, !P1 ;  /* 0x000001800200780c */ /* 0x000fe20004f41270 */
[----:B----4-:R-:W-:Y:S01]  /*01b0*/  IMAD.WIDE R16, R15, 0x4, R26 ;  /* 0x000000040f107825 */ /* 0x010fe200078e021a */
[----:B------:R-:W-:Y:S02]  /*01c0*/  LOP3.LUT R22, R7, 0x100, RZ, 0xfc, !PT ;  /* 0x0000010007167812 */ /* 0x000fe400078efcff */
[----:B------:R-:W-:Y:S02]  /*01d0*/  IADD3 R19, R15, 0x9000, RZ ;  /* 0x000090000f137810 */ /* 0x000fe40007ffe0ff */
[----:B------:R-:W-:-:S03]  /*01e0*/  IADD3 R29, R15, 0x3000, RZ ;  /* 0x000030000f1d7810 */ /* 0x000fc60007ffe0ff */
[----:B------:R-:W-:-:S04]  /*01f0*/  IMAD.WIDE R18, R19, 0x4, R26 ;  /* 0x0000000413127825 */ /* 0x000fc800078e021a */
[----:B------:R1:W3:Y:S01]  /*0200*/  @P2 LDG.E.EL.64 R8, desc[UR4][R16.64] ;  /* 0x0000000410082981 */ /* 0x0002e2000c2e1b00 */
[----:B------:R-:W-:Y:S01]  /*0210*/  IMAD.WIDE R28, R29, 0x4, R26 ;  /* 0x000000041d1c7825 */ /* 0x000fe200078e021a */
[----:B-1----:R-:W-:-:S05]  /*0220*/  IADD3 R17, R15, 0x6000, RZ ;  /* 0x000060000f117810 */ /* 0x002fca0007ffe0ff */
[----:B------:R-:W-:Y:S01]  /*0230*/  IMAD.WIDE R26, R17, 0x4, R26 ;  /* 0x00000004111a7825 */ /* 0x000fe200078e021a */
[----:B------:R-:W-:Y:S02]  /*0240*/  CS2R R16, SRZ ;  /* 0x0000000000107805 */ /* 0x000fe4000001ff00 */
[----:B------:R-:W-:Y:S01]  /*0250*/  CS2R R14, SRZ ;  /* 0x00000000000e7805 */ /* 0x000fe2000001ff00 */
[----:B--2---:R-:W-:Y:S01]  /*0260*/  FADD R24, R10, 0.0010000000474974513054 ;  /* 0x3a83126f0a187421 */ /* 0x004fe20000000000 */
[----:B------:R-:W-:Y:S01]  /*0270*/  FADD R6, R11, 0.0010000000474974513054 ;  /* 0x3a83126f0b067421 */ /* 0x000fe20000000000 */
[----:B------:R-:W-:-:S03]  /*0280*/  CS2R R10, SRZ ;  /* 0x00000000000a7805 */ /* 0x000fc6000001ff00 */
[----:B------:R-:W1:Y:S03]  /*0290*/  MUFU.SQRT R0, R6 ;  /* 0x0000000600007308 */ /* 0x000e660000002000 */
[----:B------:R2:W4:Y:S05]  /*02a0*/  @P3 LDG.E.EL.64 R10, desc[UR4][R18.64] ;  /* 0x00000004120a3981 */ /* 0x00052a000c2e1b00 */
[----:B------:R-:W2:Y:S01]  /*02b0*/  MUFU.SQRT R24, R24 ;  /* 0x0000001800187308 */ /* 0x000ea20000002000 */
[----:B-1----:R-:W-:Y:S02]  /*02c0*/  FSETP.GT.AND P5, PT, R0, 8.50705917302346158658e+37, PT ;  /* 0x7e8000000000780b */ /* 0x002fe40003fa4000 */
[----:B0-2---:R-:W-:-:S02]  /*02d0*/  FSETP.GT.AND P4, PT, R24, 8.50705917302346158658e+37, PT ;  /* 0x7e8000001800780b */ /* 0x005fc40003f84000 */
[----:B------:R-:W-:Y:S02]  /*02e0*/  FSETP.GEU.AND P6, PT, R24, 1.175494350822287508e-38, PT ;  /* 0x008000001800780b */ /* 0x000fe40003fce000 */
[C---:B------:R-:W-:Y:S02]  /*02f0*/  FSEL R25, R23.reuse, 1, P4 ;  /* 0x3f80000017197808 */ /* 0x040fe40002000000 */
[----:B------:R-:W-:-:S07]  /*0300*/  FSEL R23, R23, 1, P5 ;  /* 0x3f80000017177808 */ /* 0x000fce0002800000 */
[----:B------:R-:W-:Y:S02]  /*0310*/  @P4 FMUL R24, R24, 0.25 ;  /* 0x3e80000018184820 */ /* 0x000fe40000400000 */
[----:B------:R-:W-:Y:S02]  /*0320*/  @!P6 FMUL R25, R25, 16777216 ;  /* 0x4b8000001919e820 */ /* 0x000fe40000400000 */
[----:B------:R-:W-:Y:S01]  /*0330*/  @!P6 FMUL R24, R24, 16777216 ;  /* 0x4b8000001818e820 */ /* 0x000fe20000400000 */
[C---:B------:R-:W-:Y:S01]  /*0340*/  FSETP.GEU.AND P6, PT, R0.reuse, 1.175494350822287508e-38, PT ;  /* 0x008000000000780b */ /* 0x040fe20003fce000 */
[----:B------:R-:W-:Y:S01]  /*0350*/  @P5 FMUL R0, R0, 0.25 ;  /* 0x3e80000000005820 */ /* 0x000fe20000400000 */
[----:B------:R-:W-:Y:S02]  /*0360*/  ISETP.LT.AND P5, PT, R22, 0x121, !P0 ;  /* 0x000001211600780c */ /* 0x000fe400047a1270 */
[----:B------:R-:W-:-:S04]  /*0370*/  LOP3.LUT R6, R7, 0x80, RZ, 0xfc, !PT ;  /* 0x0000008007067812 */ /* 0x000fc800078efcff */
[----:B------:R-:W-:-:S07]  /*0380*/  ISETP.LT.AND P4, PT, R6, 0x121, !P0 ;  /* 0x000001210600780c */ /* 0x000fce0004781270 */
[----:B------:R5:W2:Y:S01]  /*0390*/  @P5 LDG.E.EL.64 R16, desc[UR4][R26.64] ;  /* 0x000000041a105981 */ /* 0x000aa2000c2e1b00 */
[----:B------:R-:W0:Y:S01]  /*03a0*/  MUFU.RCP R24, R24 ;  /* 0x0000001800187308 */ /* 0x000e220000001000 */
[----:B------:R-:W-:-:S04]  /*03b0*/  CS2R R18, SRZ ;  /* 0x0000000000127805 */ /* 0x000fc8000001ff00 */
[----:B------:R1:W2:Y:S01]  /*03c0*/  @P4 LDG.E.EL.64 R14, desc[UR4][R28.64] ;  /* 0x000000041c0e4981 */ /* 0x0002a2000c2e1b00 */
[C---:B-----5:R-:W-:Y:S02]  /*03d0*/  IMAD.WIDE R26, R4.reuse, 0x4, R12 ;  /* 0x00000004041a7825 */ /* 0x060fe400078e020c */
[----:B------:R-:W5:Y:S02]  /*03e0*/  LDC.64 R12, c[0x0][0x230] ;  /* 0x00008c00ff0c7b82 */ /* 0x000f640000000a00 */
[----:B-1----:R-:W-:Y:S01]  /*03f0*/  IMAD.WIDE R28, R4, 0x4, R20 ;  /* 0x00000004041c7825 */ /* 0x002fe200078e0214 */
[----:B------:R-:W-:-:S04]  /*0400*/  CS2R R20, SRZ ;  /* 0x0000000000147805 */ /* 0x000fc8000001ff00 */
[----:B------:R-:W3:Y:S04]  /*0410*/  @!P0 LDG.E.EL.64 R18, desc[UR4][R28.64] ;  /* 0x000000041c128981 */ /* 0x000ee8000c2e1b00 */
[----:B------:R0:W2:Y:S02]  /*0420*/  @!P0 LDG.E.EL.64 R20, desc[UR4][R26.64] ;  /* 0x000000041a148981 */ /* 0x0000a4000c2e1b00 */
[----:B0-----:R-:W-:Y:S01]  /*0430*/  FMUL R26, R24, R25 ;  /* 0x00000019181a7220 */ /* 0x001fe20000400000 */
[----:B-----5:R-:W-:Y:S01]  /*0440*/  IMAD.WIDE R24, R4, 0x4, R12 ;  /* 0x0000000404187825 */ /* 0x020fe200078e020c */
[----:B------:R-:W-:-:S06]  /*0450*/  CS2R R12, SRZ ;  /* 0x00000000000c7805 */ /* 0x000fcc000001ff00 */
[----:B------:R2:W5:Y:S01]  /*0460*/  @!P0 LDG.E.EL.64 R12, desc[UR4][R24.64] ;  /* 0x00000004180c8981 */ /* 0x000562000c2e1b00 */
[----:B------:R-:W-:Y:S01]  /*0470*/  @!P6 FMUL R0, R0, 16777216 ;  /* 0x4b8000000000e820 */ /* 0x000fe20000400000 */
[----:B------:R-:W-:-:S05]  /*0480*/  IMAD R28, R4, 0x121, R7 ;  /* 0x00000121041c7824 */ /* 0x000fca00078e0207 */
[----:B------:R-:W0:Y:S01]  /*0490*/  MUFU.RCP R0, R0 ;  /* 0x0000000000007308 */ /* 0x000e220000001000 */
[C---:B------:R-:W-:Y:S02]  /*04a0*/  IMAD R4, R3.reuse, 0x300, R4 ;  /* 0x0000030003047824 */ /* 0x040fe400078e0204 */
[----:B------:R-:W-:Y:S02]  /*04b0*/  IMAD R27, R3, 0x36300, R28 ;  /* 0x00036300031b7824 */ /* 0x000fe400078e021c */
[----:B------:R-:W-:-:S04]  /*04c0*/  @!P6 FMUL R23, R23, 16777216 ;  /* 0x4b8000001717e820 */ /* 0x000fc80000400000 */
[----:B0-----:R-:W-:Y:S01]  /*04d0*/  FMUL R23, R0, R23 ;  /* 0x0000001700177220 */ /* 0x001fe20000400000 */
[----:B---3--:R-:W-:Y:S01]  /*04e0*/  FADD R29, -R18, R8 ;  /* 0x00000008121d7221 */ /* 0x008fe20000000100 */
[----:B------:R-:W-:Y:S02]  /*04f0*/  IADD3 R8, R2, 0x1, RZ ;  /* 0x0000000102087810 */ /* 0x000fe40007ffe0ff */
[----:B------:R-:W0:Y:S01]  /*0500*/  LDC.64 R2, c[0x0][0x238] ;  /* 0x00008e00ff027b82 */ /* 0x000e220000000a00 */
[----:B------:R-:W-:Y:S02]  /*0510*/  FMUL R29, R26, R29 ;  /* 0x0000001d1a1d7220 */ /* 0x000fe40000400000 */
[C---:B------:R-:W-:Y:S01]  /*0520*/  IMAD.HI R0, R8.reuse, 0x2aaaaaab, RZ ;  /* 0x2aaaaaab08007827 */ /* 0x040fe200078e02ff */
[----:B------:R-:W-:-:S03]  /*0530*/  ISETP.GE.AND P0, PT, R8, 0x180, PT ;  /* 0x000001800800780c */ /* 0x000fc60003f06270 */
[----:B--2---:R-:W-:Y:S01]  /*0540*/  FADD R25, -R18, R14 ;  /* 0x0000000e12197221 */ /* 0x004fe20000000100 */
[----:B-----5:R-:W-:-:S05]  /*0550*/  FFMA R29, R29, R20, R12 ;  /* 0x000000141d1d7223 */ /* 0x020fca000000000c */
[----:B------:R-:W-:-:S04]  /*0560*/  FSETP.GEU.AND P6, PT, R29, RZ, PT ;  /* 0x000000ff1d00720b */ /* 0x000fc80003fce000 */
[----:B------:R-:W-:Y:S01]  /*0570*/  SEL R24, R29, RZ, P6 ;  /* 0x000000ff1d187207 */ /* 0x000fe20003000000 */
[----:B----4-:R-:W-:Y:S01]  /*0580*/  FADD R29, -R18, R10 ;  /* 0x0000000a121d7221 */ /* 0x010fe20000000100 */
[----:B------:R-:W-:Y:S01]  /*0590*/  SHF.R.U32.HI R10, RZ, 0x1f, R0 ;  /* 0x0000001fff0a7819 */ /* 0x000fe20000011600 */
[----:B------:R-:W-:Y:S01]  /*05a0*/  FMUL R25, R26, R25 ;  /* 0x000000191a197220 */ /* 0x000fe20000400000 */
[----:B------:R-:W-:Y:S02]  /*05b0*/  ISETP.LT.AND P6, PT, R5, RZ, !P0 ;  /* 0x000000ff0500720c */ /* 0x000fe400047c1270 */
[----:B------:R-:W-:Y:S01]  /*05c0*/  LEA.HI.SX32 R0, R0, R10, 0x1c ;  /* 0x0000000a00007211 */ /* 0x000fe200078fe2ff */
[----:B------:R-:W-:Y:S01]  /*05d0*/  FADD R5, -R18, R16 ;  /* 0x0000001012057221 */ /* 0x000fe20000000100 */
[C---:B------:R-:W-:Y:S01]  /*05e0*/  FADD R18, -R19.reuse, R11 ;  /* 0x0000000b13127221 */ /* 0x040fe20000000100 */
[C---:B------:R-:W-:Y:S01]  /*05f0*/  FADD R14, -R19.reuse, R9 ;  /* 0x00000009130e7221 */ /* 0x040fe20000000100 */
[----:B------:R-:W-:Y:S01]  /*0600*/  FADD R16, -R19, R17 ;  /* 0x0000001113107221 */ /* 0x000fe20000000100 */
[----:B------:R-:W-:Y:S01]  /*0610*/  ISETP.LT.AND P1, PT, R8, 0x180, !P1 ;  /* 0x000001800800780c */ /* 0x000fe20004f21270 */
[----:B------:R-:W-:-:S02]  /*0620*/  IMAD R11, R0, -0x60, R8 ;  /* 0xffffffa0000b7824 */ /* 0x000fc400078e0208 */
[----:B0-----:R-:W-:-:S04]  /*0630*/  IMAD.WIDE R8, R27, 0x4, R2 ;  /* 0x000000041b087825 */ /* 0x001fc800078e0202 */
[-CC-:B------:R-:W-:Y:S01]  /*0640*/  FFMA R27, R25, R20.reuse, R12.reuse ;  /* 0x00000014191b7223 */ /* 0x180fe2000000000c */
[----:B------:R-:W-:Y:S02]  /*0650*/  IMAD R17, R4, 0x121, RZ ;  /* 0x0000012104117824 */ /* 0x000fe400078e02ff */
[----:B------:R-:W-:Y:S01]  /*0660*/  FMUL R25, R26, R5 ;  /* 0x000000051a197220 */ /* 0x000fe20000400000 */
[----:B------:R0:W-:Y:S01]  /*0670*/  @P2 STG.E desc[UR4][R8.64], R24 ;  /* 0x0000001808002986 */ /* 0x0001e2000c101904 */
[C---:B------:R-:W-:Y:S02]  /*0680*/  FSETP.GEU.AND P2, PT, R27.reuse, RZ, PT ;  /* 0x000000ff1b00720b */ /* 0x040fe40003f4e000 */
[----:B------:R-:W-:Y:S01]  /*0690*/  IADD3 R5, R6, R17, RZ ;  /* 0x0000001106057210 */ /* 0x000fe20007ffe0ff */
[----:B------:R-:W-:Y:S01]  /*06a0*/  IMAD R0, R0, 0x300, R11 ;  /* 0x0000030000007824 */ /* 0x000fe200078e020b */
[----:B------:R-:W-:Y:S01]  /*06b0*/  SEL R27, R27, RZ, P2 ;  /* 0x000000ff1b1b7207 */ /* 0x000fe20001000000 */
[----:B------:R-:W-:-:S02]  /*06c0*/  FFMA R25, R25, R20, R12 ;  /* 0x0000001419197223 */ /* 0x000fc4000000000c */
[----:B------:R-:W-:-:S04]  /*06d0*/  IMAD.WIDE R4, R5, 0x4, R2 ;  /* 0x0000000405047825 */ /* 0x000fc800078e0202 */
[----:B------:R-:W-:Y:S01]  /*06e0*/  FADD R10, -R19, R15 ;  /* 0x0000000f130a7221 */ /* 0x000fe20000000100 */
[----:B------:R-:W-:Y:S01]  /*06f0*/  LOP3.LUT R15, R7, 0x180, RZ, 0xfc, !PT ;  /* 0x00000180070f7812 */ /* 0x000fe200078efcff */
[----:B------:R-:W-:Y:S01]  /*0700*/  IMAD R0, R0, 0x121, RZ ;  /* 0x0000012100007824 */ /* 0x000fe200078e02ff */
[----:B------:R-:W-:Y:S01]  /*0710*/  IADD3 R19, R22, R17, RZ ;  /* 0x0000001116137210 */ /* 0x000fe20007ffe0ff */
[----:B------:R1:W-:Y:S01]  /*0720*/  @P4 STG.E desc[UR4][R4.64], R27 ;  /* 0x0000001b04004986 */ /* 0x0003e2000c101904 */
[----:B------:R-:W-:Y:S01]  /*0730*/  FMUL R29, R26, R29 ;  /* 0x0000001d1a1d7220 */ /* 0x000fe20000400000 */
[----:B------:R-:W-:Y:S01]  /*0740*/  FSETP.GEU.AND P4, PT, R25, RZ, PT ;  /* 0x000000ff1900720b */ /* 0x000fe20003f8e000 */
[----:B------:R-:W-:Y:S01]  /*0750*/  FMUL R14, R23, R14 ;  /* 0x0000000e170e7220 */ /* 0x000fe20000400000 */
[----:B------:R-:W-:Y:S02]  /*0760*/  ISETP.LT.AND P2, PT, R22, 0x121, !P0 ;  /* 0x000001211600780c */ /* 0x000fe40004741270 */
[----:B------:R-:W-:-:S02]  /*0770*/  ISETP.LT.AND P0, PT, R6, 0x121, !P0 ;  /* 0x000001210600780c */ /* 0x000fc40004701270 */
[----:B------:R-:W-:Y:S01]  /*0780*/  IADD3 R11, R6, R0, RZ ;  /* 0x00000000060b7210 */ /* 0x000fe20007ffe0ff */
[----:B------:R-:W-:Y:S01]  /*0790*/  FMUL R6, R23, R18 ;  /* 0x0000001217067220 */ /* 0x000fe20000400000 */
[----:B------:R-:W-:Y:S01]  /*07a0*/  IADD3 R17, R15, R17, RZ ;  /* 0x000000110f117210 */ /* 0x000fe20007ffe0ff */
[----:B------:R-:W-:Y:S01]  /*07b0*/  FFMA R29, R29, R20, R12 ;  /* 0x000000141d1d7223 */ /* 0x000fe2000000000c */
[----:B------:R-:W-:Y:S01]  /*07c0*/  IADD3 R7, R7, R0, RZ ;  /* 0x0000000007077210 */ /* 0x000fe20007ffe0ff */
[----:B------:R-:W-:Y:S01]  /*07d0*/  IMAD.WIDE R18, R19, 0x4, R2 ;  /* 0x0000000413127825 */ /* 0x000fe200078e0202 */
[----:B0-----:R-:W-:-:S03]  /*07e0*/  IADD3 R9, R22, R0, RZ ;  /* 0x0000000016097210 */ /* 0x001fc60007ffe0ff */
[-CC-:B------:R-:W-:Y:S01]  /*07f0*/  FFMA R14, R14, R21.reuse, R13.reuse ;  /* 0x000000150e0e7223 */ /* 0x180fe2000000000d */
[----:B------:R-:W-:Y:S01]  /*0800*/  IADD3 R15, R15, R0, RZ ;  /* 0x000000000f0f7210 */ /* 0x000fe20007ffe0ff */
[----:B------:R-:W-:Y:S01]  /*0810*/  FMUL R0, R23, R10 ;  /* 0x0000000a17007220 */ /* 0x000fe20000400000 */
[----:B------:R-:W-:Y:S01]  /*0820*/  SEL R25, R25, RZ, P4 ;  /* 0x000000ff19197207 */ /* 0x000fe20002000000 */
[----:B------:R-:W-:Y:S01]  /*0830*/  FMUL R8, R23, R16 ;  /* 0x0000001017087220 */ /* 0x000fe20000400000 */
[----:B------:R-:W-:Y:S01]  /*0840*/  FSETP.GEU.AND P4, PT, R29, RZ, PT ;  /* 0x000000ff1d00720b */ /* 0x000fe20003f8e000 */
[-CC-:B------:R-:W-:Y:S02]  /*0850*/  FFMA R0, R0, R21.reuse, R13.reuse ;  /* 0x0000001500007223 */ /* 0x180fe4000000000d */
[----:B------:R0:W-:Y:S01]  /*0860*/  @P5 STG.E desc[UR4][R18.64], R25 ;  /* 0x0000001912005986 */ /* 0x0001e2000c101904 */
[----:B------:R-:W-:Y:S01]  /*0870*/  FFMA R8, R8, R21, R13 ;  /* 0x0000001508087223 */ /* 0x000fe2000000000d */
[----:B------:R-:W-:Y:S01]  /*0880*/  FSETP.GEU.AND P5, PT, R14, RZ, PT ;  /* 0x000000ff0e00720b */ /* 0x000fe20003fae000 */
[----:B-1----:R-:W-:Y:S01]  /*0890*/  IMAD.WIDE R4, R17, 0x4, R2 ;  /* 0x0000000411047825 */ /* 0x002fe200078e0202 */
[----:B------:R-:W-:-:S02]  /*08a0*/  SEL R29, R29, RZ, P4 ;  /* 0x000000ff1d1d7207 */ /* 0x000fc40002000000 */
[----:B------:R-:W-:Y:S02]  /*08b0*/  FSETP.GEU.AND P4, PT, R0, RZ, PT ;  /* 0x000000ff0000720b */ /* 0x000fe40003f8e000 */
[----:B------:R-:W-:Y:S01]  /*08c0*/  SEL R17, R14, RZ, P5 ;  /* 0x000000ff0e117207 */ /* 0x000fe20002800000 */
[----:B------:R-:W-:Y:S01]  /*08d0*/  FFMA R21, R6, R21, R13 ;  /* 0x0000001506157223 */ /* 0x000fe2000000000d */
[----:B------:R-:W-:Y:S01]  /*08e0*/  FSETP.GEU.AND P5, PT, R8, RZ, PT ;  /* 0x000000ff0800720b */ /* 0x000fe20003fae000 */
[----:B------:R-:W-:-:S04]  /*08f0*/  IMAD.WIDE R6, R7, 0x4, R2 ;  /* 0x0000000407067825 */ /* 0x000fc800078e0202 */
[----:B------:R-:W-:-:S04]  /*0900*/  IMAD.WIDE R10, R11, 0x4, R2 ;  /* 0x000000040b0a7825 */ /* 0x000fc800078e0202 */
[----:B------:R-:W-:Y:S01]  /*0910*/  IMAD.WIDE R12, R9, 0x4, R2 ;  /* 0x00000004090c7825 */ /* 0x000fe200078e0202 */
[----:B------:R-:W-:-:S03]  /*0920*/  SEL R9, R0, RZ, P4 ;  /* 0x000000ff00097207 */ /* 0x000fc60002000000 */
[----:B------:R-:W-:Y:S01]  /*0930*/  IMAD.WIDE R2, R15, 0x4, R2 ;  /* 0x000000040f027825 */ /* 0x000fe200078e0202 */
[----:B------:R-:W-:Y:S01]  /*0940*/  SEL R15, R8, RZ, P5 ;  /* 0x000000ff080f7207 */ /* 0x000fe20002800000 */
[----:B------:R0:W-:Y:S01]  /*0950*/  @P3 STG.E desc[UR4][R4.64], R29 ;  /* 0x0000001d04003986 */ /* 0x0001e2000c101904 */
[----:B------:R-:W-:-:S03]  /*0960*/  FSETP.GEU.AND P3, PT, R21, RZ, PT ;  /* 0x000000ff1500720b */ /* 0x000fc60003f6e000 */
[----:B------:R0:W-:Y:S04]  /*0970*/  @P1 STG.E desc[UR4][R6.64], R17 ;  /* 0x0000001106001986 */ /* 0x0001e8000c101904 */
[----:B------:R0:W-:Y:S01]  /*0980*/  @P0 STG.E desc[UR4][R10.64], R9 ;  /* 0x000000090a000986 */ /* 0x0001e2000c101904 */
[----:B------:R-:W-:-:S03]  /*0990*/  SEL R21, R21, RZ, P3 ;  /* 0x000000ff15157207 */ /* 0x000fc60001800000 */
[----:B------:R0:W-:Y:S02]  /*09a0*/  @P2 STG.E desc[UR4][R12.64], R15 ;  /* 0x0000000f0c002986 */ /* 0x0001e4000c101904 */
[----:B0-----:R-:W-:Y:S05]  /*09b0*/  @!P6 EXIT ;  /* 0x000000000000e94d */ /* 0x001fea0003800000 */
[----:B------:R-:W-:Y:S01]  /*09c0*/  STG.E desc[UR4][R2.64], R21 ;  /* 0x0000001502007986 */ /* 0x000fe2000c101904 */
[----:B------:R-:W-:Y:S05]  /*09d0*/  EXIT ;  /* 0x000000000000794d */ /* 0x000fea0003800000 */
.L_x_0:
[----:B------:R-:W-:-:S00]  /*09e0*/  BRA `(.L_x_0) ;  /* 0xfffffffc00fc7947 */ /* 0x000fc0000383ffff */
[----:B------:R-:W-:-:S00]  /*09f0*/  NOP ;  /* 0x0000000000007918 */ /* 0x000fc00000000000 */
        /* <DEDUP_REMOVED lines=8> */
.L_x_1:


//--------------------- .nv.global.init           --------------------------
	.section	.nv.global.init,"aw",@progbits
.nv.global.init:
	.type		_$_str,@object
	.size		_$_str,(_$_str_$_2 - _$_str)
_$_str:
        /*0000*/ 	.byte	0x5f, 0x5f, 0x43, 0x55, 0x44, 0x41, 0x5f, 0x46, 0x54, 0x5a, 0x00
	.type		_$_str_$_2,@object
	.size		_$_str_$_2,(.L_1 - _$_str_$_2)
_$_str_$_2:
        /*000b*/ 	.byte	0x5f, 0x5f, 0x43, 0x55, 0x44, 0x41, 0x5f, 0x50, 0x52, 0x45, 0x43, 0x5f, 0x53, 0x51, 0x52, 0x54
        /*001b*/ 	.byte	0x00
.L_1:


//--------------------- .nv.constant0.triton_poi_fused__native_batch_norm_legit_no_training_relu_28 --------------------------
	.section	.nv.constant0.triton_poi_fused__native_batch_norm_legit_no_training_relu_28,"a",@progbits
	.sectionflags	@""
	.align	4
.nv.constant0.triton_poi_fused__native_batch_norm_legit_no_training_relu_28:
	.zero		584
